//
// Generated by NVIDIA NVVM Compiler
//
// Compiler Build ID: CL-36424714
// Cuda compilation tools, release 13.0, V13.0.88
// Based on NVVM 20.0.0
//

.version 9.0
.target sm_100
.address_size 64

	// .globl	_Z11sobelFilterPhS_ii
// _ZZ11sobelFilterPhS_iiE4tile has been demoted

.visible .entry _Z11sobelFilterPhS_ii(
	.param .u64 .ptr .align 1 _Z11sobelFilterPhS_ii_param_0,
	.param .u64 .ptr .align 1 _Z11sobelFilterPhS_ii_param_1,
	.param .u32 _Z11sobelFilterPhS_ii_param_2,
	.param .u32 _Z11sobelFilterPhS_ii_param_3
)
{
	.reg .pred 	%p<34>;
	.reg .b16 	%rs<13>;
	.reg .b32 	%r<71>;
	.reg .b64 	%rd<27>;
	.reg .b64 	%fd<34>;
	// demoted variable
	.shared .align 8 .b8 _ZZ11sobelFilterPhS_iiE4tile[2592];
	ld.param.u64 	%rd3, [_Z11sobelFilterPhS_ii_param_0];
	ld.param.u64 	%rd4, [_Z11sobelFilterPhS_ii_param_1];
	ld.param.u32 	%r13, [_Z11sobelFilterPhS_ii_param_2];
	ld.param.u32 	%r14, [_Z11sobelFilterPhS_ii_param_3];
	cvta.to.global.u64 	%rd1, %rd4;
	cvta.to.global.u64 	%rd2, %rd3;
	mov.u32 	%r1, %tid.x;
	mov.u32 	%r2, %tid.y;
	mov.u32 	%r15, %ctaid.x;
	shl.b32 	%r16, %r15, 4;
	add.s32 	%r3, %r16, %r1;
	mov.u32 	%r17, %ctaid.y;
	shl.b32 	%r18, %r17, 4;
	add.s32 	%r4, %r18, %r2;
	max.s32 	%r19, %r3, 0;
	add.s32 	%r5, %r13, -1;
	min.s32 	%r6, %r19, %r5;
	add.s32 	%r7, %r14, -1;
	min.s32 	%r20, %r4, %r7;
	mul.lo.s32 	%r8, %r20, %r13;
	add.s32 	%r21, %r8, %r6;
	cvt.s64.s32 	%rd5, %r21;
	add.s64 	%rd6, %rd2, %rd5;
	ld.global.u8 	%rs1, [%rd6];
	cvt.rn.f64.u16 	%fd1, %rs1;
	mov.u32 	%r22, _ZZ11sobelFilterPhS_iiE4tile;
	mad.lo.s32 	%r9, %r2, 144, %r22;
	add.s32 	%r10, %r9, 144;
	shl.b32 	%r23, %r1, 3;
	add.s32 	%r11, %r10, %r23;
	st.shared.f64 	[%r11+8], %fd1;
	setp.eq.s32 	%p1, %r1, 15;
	@%p1 bra 	$L__BB0_4;
	setp.ne.s32 	%p2, %r1, 0;
	@%p2 bra 	$L__BB0_3;
	max.s32 	%r24, %r3, 1;
	add.s32 	%r25, %r24, -1;
	min.s32 	%r26, %r25, %r5;
	add.s32 	%r27, %r8, %r26;
	cvt.s64.s32 	%rd7, %r27;
	add.s64 	%rd8, %rd2, %rd7;
	ld.global.u8 	%rs2, [%rd8];
	cvt.rn.f64.u16 	%fd2, %rs2;
	st.shared.f64 	[%r10], %fd2;
$L__BB0_3:
	setp.ne.s32 	%p3, %r3, %r5;
	@%p3 bra 	$L__BB0_5;
$L__BB0_4:
	max.s32 	%r28, %r3, -1;
	add.s32 	%r29, %r28, 1;
	min.s32 	%r30, %r29, %r5;
	add.s32 	%r31, %r8, %r30;
	cvt.s64.s32 	%rd9, %r31;
	add.s64 	%rd10, %rd2, %rd9;
	ld.global.u8 	%rs3, [%rd10];
	cvt.rn.f64.u16 	%fd3, %rs3;
	st.shared.f64 	[%r11+16], %fd3;
$L__BB0_5:
	add.s32 	%r12, %r22, %r23;
	setp.eq.s32 	%p4, %r2, 15;
	@%p4 bra 	$L__BB0_9;
	setp.ne.s32 	%p5, %r2, 0;
	@%p5 bra 	$L__BB0_8;
	max.u32 	%r34, %r4, 1;
	add.s32 	%r35, %r34, -1;
	min.s32 	%r36, %r35, %r7;
	mad.lo.s32 	%r37, %r36, %r13, %r6;
	cvt.s64.s32 	%rd11, %r37;
	add.s64 	%rd12, %rd2, %rd11;
	ld.global.u8 	%rs4, [%rd12];
	cvt.rn.f64.u16 	%fd4, %rs4;
	st.shared.f64 	[%r12+8], %fd4;
$L__BB0_8:
	setp.ne.s32 	%p6, %r4, %r7;
	@%p6 bra 	$L__BB0_10;
$L__BB0_9:
	add.s32 	%r38, %r4, 1;
	min.s32 	%r39, %r38, %r7;
	mad.lo.s32 	%r40, %r39, %r13, %r6;
	cvt.s64.s32 	%rd13, %r40;
	add.s64 	%rd14, %rd2, %rd13;
	ld.global.u8 	%rs5, [%rd14];
	cvt.rn.f64.u16 	%fd5, %rs5;
	st.shared.f64 	[%r11+152], %fd5;
$L__BB0_10:
	or.b32  	%r41, %r1, %r2;
	setp.ne.s32 	%p7, %r41, 0;
	@%p7 bra 	$L__BB0_12;
	max.s32 	%r42, %r3, 1;
	add.s32 	%r43, %r42, -1;
	min.s32 	%r44, %r43, %r5;
	max.u32 	%r45, %r4, 1;
	add.s32 	%r46, %r45, -1;
	min.s32 	%r47, %r46, %r7;
	mad.lo.s32 	%r48, %r47, %r13, %r44;
	cvt.s64.s32 	%rd15, %r48;
	add.s64 	%rd16, %rd2, %rd15;
	ld.global.u8 	%rs6, [%rd16];
	cvt.rn.f64.u16 	%fd6, %rs6;
	st.shared.f64 	[_ZZ11sobelFilterPhS_iiE4tile], %fd6;
$L__BB0_12:
	setp.ne.s32 	%p8, %r1, 15;
	setp.ne.s32 	%p9, %r3, %r5;
	and.pred  	%p10, %p8, %p9;
	setp.ne.s32 	%p11, %r2, 0;
	or.pred  	%p12, %p11, %p10;
	@%p12 bra 	$L__BB0_14;
	max.s32 	%r49, %r3, -1;
	add.s32 	%r50, %r49, 1;
	min.s32 	%r51, %r50, %r5;
	max.u32 	%r52, %r4, 1;
	add.s32 	%r53, %r52, -1;
	min.s32 	%r54, %r53, %r7;
	mad.lo.s32 	%r55, %r54, %r13, %r51;
	cvt.s64.s32 	%rd17, %r55;
	add.s64 	%rd18, %rd2, %rd17;
	ld.global.u8 	%rs7, [%rd18];
	cvt.rn.f64.u16 	%fd7, %rs7;
	st.shared.f64 	[%r12+16], %fd7;
$L__BB0_14:
	setp.eq.s32 	%p13, %r1, 15;
	@%p13 bra 	$L__BB0_20;
	setp.ne.s32 	%p14, %r1, 0;
	@%p14 bra 	$L__BB0_19;
	setp.ne.s32 	%p15, %r2, 15;
	setp.ne.s32 	%p16, %r4, %r7;
	and.pred  	%p17, %p15, %p16;
	@%p17 bra 	$L__BB0_18;
	max.s32 	%r56, %r3, 1;
	add.s32 	%r57, %r56, -1;
	min.s32 	%r58, %r57, %r5;
	add.s32 	%r59, %r4, 1;
	min.s32 	%r60, %r59, %r7;
	mad.lo.s32 	%r61, %r60, %r13, %r58;
	cvt.s64.s32 	%rd19, %r61;
	add.s64 	%rd20, %rd2, %rd19;
	ld.global.u8 	%rs8, [%rd20];
	cvt.rn.f64.u16 	%fd8, %rs8;
	st.shared.f64 	[%r9+288], %fd8;
$L__BB0_18:
	setp.eq.s32 	%p18, %r3, %r5;
	@%p18 bra 	$L__BB0_20;
	bra.uni 	$L__BB0_22;
$L__BB0_19:
	setp.ne.s32 	%p19, %r3, %r5;
	@%p19 bra 	$L__BB0_22;
$L__BB0_20:
	setp.ne.s32 	%p20, %r2, 15;
	setp.ne.s32 	%p21, %r4, %r7;
	and.pred  	%p22, %p20, %p21;
	@%p22 bra 	$L__BB0_22;
	max.s32 	%r62, %r3, -1;
	add.s32 	%r63, %r62, 1;
	min.s32 	%r64, %r63, %r5;
	add.s32 	%r65, %r4, 1;
	min.s32 	%r66, %r65, %r7;
	mad.lo.s32 	%r67, %r66, %r13, %r64;
	cvt.s64.s32 	%rd21, %r67;
	add.s64 	%rd22, %rd2, %rd21;
	ld.global.u8 	%rs9, [%rd22];
	cvt.rn.f64.u16 	%fd9, %rs9;
	st.shared.f64 	[%r11+160], %fd9;
$L__BB0_22:
	bar.sync 	0;
	setp.ge.s32 	%p23, %r3, %r13;
	setp.ge.s32 	%p24, %r4, %r14;
	or.pred  	%p25, %p23, %p24;
	@%p25 bra 	$L__BB0_26;
	setp.ne.s32 	%p26, %r3, %r5;
	setp.ne.s32 	%p27, %r3, 0;
	setp.ne.s32 	%p28, %r4, 0;
	and.pred  	%p29, %p27, %p28;
	setp.ne.s32 	%p30, %r4, %r7;
	and.pred  	%p31, %p29, %p30;
	and.pred  	%p32, %p26, %p31;
	@%p32 bra 	$L__BB0_25;
	mad.lo.s32 	%r70, %r13, %r4, %r3;
	cvt.s64.s32 	%rd25, %r70;
	add.s64 	%rd26, %rd1, %rd25;
	mov.b16 	%rs12, 0;
	st.global.u8 	[%rd26], %rs12;
	bra.uni 	$L__BB0_26;
$L__BB0_25:
	ld.shared.f64 	%fd10, [%r11+-144];
	ld.shared.f64 	%fd11, [%r11+-128];
	sub.f64 	%fd12, %fd11, %fd10;
	ld.shared.f64 	%fd13, [%r11];
	add.f64 	%fd14, %fd13, %fd13;
	sub.f64 	%fd15, %fd12, %fd14;
	ld.shared.f64 	%fd16, [%r11+16];
	fma.rn.f64 	%fd17, %fd16, 0d4000000000000000, %fd15;
	ld.shared.f64 	%fd18, [%r11+144];
	sub.f64 	%fd19, %fd17, %fd18;
	ld.shared.f64 	%fd20, [%r11+160];
	add.f64 	%fd21, %fd20, %fd19;
	neg.f64 	%fd22, %fd10;
	ld.shared.f64 	%fd23, [%r11+-136];
	add.f64 	%fd24, %fd23, %fd23;
	sub.f64 	%fd25, %fd22, %fd24;
	sub.f64 	%fd26, %fd25, %fd11;
	add.f64 	%fd27, %fd18, %fd26;
	ld.shared.f64 	%fd28, [%r11+152];
	fma.rn.f64 	%fd29, %fd28, 0d4000000000000000, %fd27;
	add.f64 	%fd30, %fd20, %fd29;
	mul.f64 	%fd31, %fd30, %fd30;
	fma.rn.f64 	%fd32, %fd21, %fd21, %fd31;
	sqrt.rn.f64 	%fd33, %fd32;
	setp.gt.f64 	%p33, %fd33, 0d406FE00000000000;
	cvt.rzi.u32.f64 	%r68, %fd33;
	cvt.u16.u32 	%rs10, %r68;
	selp.b16 	%rs11, -1, %rs10, %p33;
	mad.lo.s32 	%r69, %r13, %r4, %r3;
	cvt.s64.s32 	%rd23, %r69;
	add.s64 	%rd24, %rd1, %rd23;
	st.global.u8 	[%rd24], %rs11;
$L__BB0_26:
	ret;

}


// ===== COMPILED SASS (sm_100) =====

	.target	sm_100

	.elftype	@"ET_EXEC"


//--------------------- .note.nv.tkinfo           --------------------------
	.section	.note.nv.tkinfo,"",@"SHT_NOTE"
	.sectionflags	@"SHF_NOTE_NV_TKINFO"
	.tkinfo
        /*0018*/ 	.word	0x00000002
        /*0030*/ 	.string	""
        /*0030*/ 	.string	"ptxas"
        /*0030*/ 	.string	"Cuda compilation tools, release 13.0, V13.0.88"
        /*0030*/ 	.string	"Build cuda_13.0.r13.0/compiler.36424714_0"
        /*0030*/ 	.string	"-arch sm_100 -m 64 "



//--------------------- .note.nv.cuinfo           --------------------------
	.section	.note.nv.cuinfo,"",@"SHT_NOTE"
	.sectionflags	@"SHF_NOTE_NV_CUINFO"
        /*0018*/ 	.short	0x0002
        /*001a*/ 	.short	0x0064
        /*001c*/ 	.short	0x0082
	.zero		2


//--------------------- .nv.info                  --------------------------
	.section	.nv.info,"",@"SHT_CUDA_INFO"
	.align	4


	//----- nvinfo : EIATTR_REGCOUNT
	.align		4
        /*0000*/ 	.byte	0x04, 0x2f
        /*0002*/ 	.short	(.L_1 - .L_0)
	.align		4
.L_0:
        /*0004*/ 	.word	index@(_Z11sobelFilterPhS_ii)
        /*0008*/ 	.word	0x00000018


	//----- nvinfo : EIATTR_FRAME_SIZE
	.align		4
.L_1:
        /*000c*/ 	.byte	0x04, 0x11
        /*000e*/ 	.short	(.L_3 - .L_2)
	.align		4
.L_2:
        /*0010*/ 	.word	index@($__internal_0_$__cuda_sm20_dsqrt_rn_f64_mediumpath_v1)
        /*0014*/ 	.word	0x00000000


	//----- nvinfo : EIATTR_FRAME_SIZE
	.align		4
.L_3:
        /*0018*/ 	.byte	0x04, 0x11
        /*001a*/ 	.short	(.L_5 - .L_4)
	.align		4
.L_4:
        /*001c*/ 	.word	index@(_Z11sobelFilterPhS_ii)
        /*0020*/ 	.word	0x00000000


	//----- nvinfo : EIATTR_MIN_STACK_SIZE
	.align		4
.L_5:
        /*0024*/ 	.byte	0x04, 0x12
        /*0026*/ 	.short	(.L_7 - .L_6)
	.align		4
.L_6:
        /*0028*/ 	.word	index@(_Z11sobelFilterPhS_ii)
        /*002c*/ 	.word	0x00000000
.L_7:


//--------------------- .nv.compat                --------------------------
	.section	.nv.compat,"",@"SHT_CUDA_COMPAT_INFO"
	.align	4
        /*0000*/ 	.byte	0x02, 0x09, 0x00, 0x00, 0x02, 0x02, 0x01, 0x00, 0x02, 0x05, 0x05, 0x00, 0x03, 0x07, 0x01, 0x01
        /*0010*/ 	.byte	0x02, 0x03, 0x00, 0x00, 0x02, 0x06, 0x01, 0x00, 0x04, 0x0b, 0x08, 0x00, 0x01, 0x00, 0x00, 0x00
        /*0020*/ 	.byte	0x00, 0x00, 0x00, 0x00


//--------------------- .nv.info._Z11sobelFilterPhS_ii --------------------------
	.section	.nv.info._Z11sobelFilterPhS_ii,"",@"SHT_CUDA_INFO"
	.sectionflags	@""
	.align	4


	//----- nvinfo : EIATTR_CUDA_API_VERSION
	.align		4
        /*0000*/ 	.byte	0x04, 0x37
        /*0002*/ 	.short	(.L_9 - .L_8)
.L_8:
        /*0004*/ 	.word	0x00000082


	//----- nvinfo : EIATTR_KPARAM_INFO
	.align		4
.L_9:
        /*0008*/ 	.byte	0x04, 0x17
        /*000a*/ 	.short	(.L_11 - .L_10)
.L_10:
        /*000c*/ 	.word	0x00000000
        /*0010*/ 	.short	0x0003
        /*0012*/ 	.short	0x0014
        /*0014*/ 	.byte	0x00, 0xf0, 0x11, 0x00


	//----- nvinfo : EIATTR_KPARAM_INFO
	.align		4
.L_11:
        /*0018*/ 	.byte	0x04, 0x17
        /*001a*/ 	.short	(.L_13 - .L_12)
.L_12:
        /*001c*/ 	.word	0x00000000
        /*0020*/ 	.short	0x0002
        /*0022*/ 	.short	0x0010
        /*0024*/ 	.byte	0x00, 0xf0, 0x11, 0x00


	//----- nvinfo : EIATTR_KPARAM_INFO
	.align		4
.L_13:
        /*0028*/ 	.byte	0x04, 0x17
        /*002a*/ 	.short	(.L_15 - .L_14)
.L_14:
        /*002c*/ 	.word	0x00000000
        /*0030*/ 	.short	0x0001
        /*0032*/ 	.short	0x0008
        /*0034*/ 	.byte	0x00, 0xf5, 0x21, 0x00


	//----- nvinfo : EIATTR_KPARAM_INFO
	.align		4
.L_15:
        /*0038*/ 	.byte	0x04, 0x17
        /*003a*/ 	.short	(.L_17 - .L_16)
.L_16:
        /*003c*/ 	.word	0x00000000
        /*0040*/ 	.short	0x0000
        /*0042*/ 	.short	0x0000
        /*0044*/ 	.byte	0x00, 0xf5, 0x21, 0x00


	//----- nvinfo : EIATTR_SPARSE_MMA_MASK
	.align		4
.L_17:
        /*0048*/ 	.byte	0x03, 0x50
        /*004a*/ 	.short	0x0000


	//----- nvinfo : EIATTR_MAXREG_COUNT
	.align		4
        /*004c*/ 	.byte	0x03, 0x1b
        /*004e*/ 	.short	0x00ff


	//----- nvinfo : EIATTR_NUM_BARRIERS
	.align		4
        /*0050*/ 	.byte	0x02, 0x4c
        /*0052*/ 	.byte	0x01
	.zero		1


	//----- nvinfo : EIATTR_MERCURY_ISA_VERSION
	.align		4
        /*0054*/ 	.byte	0x03, 0x5f
        /*0056*/ 	.short	0x0101


	//----- nvinfo : EIATTR_VRC_CTA_INIT_COUNT
	.align		4
        /*0058*/ 	.byte	0x02, 0x4a
	.zero		1
	.zero		1


	//----- nvinfo : EIATTR_EXIT_INSTR_OFFSETS
	.align		4
        /*005c*/ 	.byte	0x04, 0x1c
        /*005e*/ 	.short	(.L_19 - .L_18)


	//   ....[0]....
.L_18:
        /*0060*/ 	.word	0x00000990


	//   ....[1]....
        /*0064*/ 	.word	0x00000a30


	//   ....[2]....
        /*0068*/ 	.word	0x00000d70


	//----- nvinfo : EIATTR_CRS_STACK_SIZE
	.align		4
.L_19:
        /*006c*/ 	.byte	0x04, 0x1e
        /*006e*/ 	.short	(.L_21 - .L_20)
.L_20:
        /*0070*/ 	.word	0x00000000


	//----- nvinfo : EIATTR_CBANK_PARAM_SIZE
	.align		4
.L_21:
        /*0074*/ 	.byte	0x03, 0x19
        /*0076*/ 	.short	0x0018


	//----- nvinfo : EIATTR_PARAM_CBANK
	.align		4
        /*0078*/ 	.byte	0x04, 0x0a
        /*007a*/ 	.short	(.L_23 - .L_22)
	.align		4
.L_22:
        /*007c*/ 	.word	index@(.nv.constant0._Z11sobelFilterPhS_ii)
        /*0080*/ 	.short	0x0380
        /*0082*/ 	.short	0x0018


	//----- nvinfo : EIATTR_SW_WAR
	.align		4
.L_23:
        /*0084*/ 	.byte	0x04, 0x36
        /*0086*/ 	.short	(.L_25 - .L_24)
.L_24:
        /*0088*/ 	.word	0x00000008
.L_25:


//--------------------- .nv.callgraph             --------------------------
	.section	.nv.callgraph,"",@"SHT_CUDA_CALLGRAPH"
	.align	4
	.sectionentsize	8
	.align		4
        /*0000*/ 	.word	0x00000000
	.align		4
        /*0004*/ 	.word	0xffffffff
	.align		4
        /*0008*/ 	.word	0x00000000
	.align		4
        /*000c*/ 	.word	0xfffffffe
	.align		4
        /*0010*/ 	.word	0x00000000
	.align		4
        /*0014*/ 	.word	0xfffffffd
	.align		4
        /*0018*/ 	.word	0x00000000
	.align		4
        /*001c*/ 	.word	0xfffffffc


//--------------------- .text._Z11sobelFilterPhS_ii --------------------------
	.section	.text._Z11sobelFilterPhS_ii,"ax",@progbits
	.align	128
        .global         _Z11sobelFilterPhS_ii
        .type           _Z11sobelFilterPhS_ii,@function
        .size           _Z11sobelFilterPhS_ii,(.L_x_26 - _Z11sobelFilterPhS_ii)
        .other          _Z11sobelFilterPhS_ii,@"STO_CUDA_ENTRY STV_DEFAULT"
_Z11sobelFilterPhS_ii:
.text._Z11sobelFilterPhS_ii:
[----:B------:R-:W-:Y:S01]  /*0000*/  LDC R1, c[0x0][0x37c] ;  /* 0x0000df00ff017b82 */ /* 0x000fe20000000800 */
[----:B------:R-:W0:Y:S07]  /*0010*/  S2R R6, SR_TID.X ;  /* 0x0000000000067919 */ /* 0x000e2e0000002100 */
[----:B------:R-:W1:Y:S01]  /*0020*/  LDC.64 R4, c[0x0][0x390] ;  /* 0x0000e400ff047b82 */ /* 0x000e620000000a00 */
[----:B------:R-:W2:Y:S01]  /*0030*/  LDCU.64 UR6, c[0x0][0x380] ;  /* 0x00007000ff0677ac */ /* 0x000ea20008000a00 */
[----:B------:R-:W0:Y:S01]  /*0040*/  S2R R3, SR_CTAID.X ;  /* 0x0000000000037919 */ /* 0x000e220000002500 */
[----:B------:R-:W3:Y:S01]  /*0050*/  LDCU.64 UR4, c[0x0][0x358] ;  /* 0x00006b00ff0477ac */ /* 0x000ee20008000a00 */
[----:B------:R-:W4:Y:S01]  /*0060*/  S2R R7, SR_TID.Y ;  /* 0x0000000000077919 */ /* 0x000f220000002200 */
[----:B------:R-:W4:Y:S01]  /*0070*/  S2R R0, SR_CTAID.Y ;  /* 0x0000000000007919 */ /* 0x000f220000002600 */
[----:B-1----:R-:W-:-:S02]  /*0080*/  VIADD R8, R4, 0xffffffff ;  /* 0xffffffff04087836 */ /* 0x002fc40000000000 */
[----:B------:R-:W-:Y:S02]  /*0090*/  VIADD R9, R5, 0xffffffff ;  /* 0xffffffff05097836 */ /* 0x000fe40000000000 */
[----:B0-----:R-:W-:-:S05]  /*00a0*/  IMAD R3, R3, 0x10, R6 ;  /* 0x0000001003037824 */ /* 0x001fca00078e0206 */
[----:B------:R-:W-:Y:S01]  /*00b0*/  VIMNMX R13, PT, PT, RZ, R3, !PT ;  /* 0x00000003ff0d7248 */ /* 0x000fe20007fe0100 */
[----:B----4-:R-:W-:-:S03]  /*00c0*/  IMAD R0, R0, 0x10, R7 ;  /* 0x0000001000007824 */ /* 0x010fc600078e0207 */
[----:B------:R-:W-:Y:S02]  /*00d0*/  VIMNMX R13, PT, PT, R13, R8, PT ;  /* 0x000000080d0d7248 */ /* 0x000fe40003fe0100 */
[----:B------:R-:W-:-:S05]  /*00e0*/  VIMNMX R15, PT, PT, R0, R9, PT ;  /* 0x00000009000f7248 */ /* 0x000fca0003fe0100 */
[----:B------:R-:W-:-:S05]  /*00f0*/  IMAD R2, R15, R4, R13 ;  /* 0x000000040f027224 */ /* 0x000fca00078e020d */
[----:B--2---:R-:W-:-:S04]  /*0100*/  IADD3 R18, P0, PT, R2, UR6, RZ ;  /* 0x0000000602127c10 */ /* 0x004fc8000ff1e0ff */
[----:B------:R-:W-:-:S05]  /*0110*/  LEA.HI.X.SX32 R19, R2, UR7, 0x1, P0 ;  /* 0x0000000702137c11 */ /* 0x000fca00080f0eff */
[----:B---3--:R-:W2:Y:S01]  /*0120*/  LDG.E.U8 R16, desc[UR4][R18.64] ;  /* 0x0000000412107981 */ /* 0x008ea2000c1e1100 */
[----:B------:R-:W-:Y:S01]  /*0130*/  MOV R10, 0x400 ;  /* 0x00000400000a7802 */ /* 0x000fe20000000f00 */
[----:B------:R-:W-:Y:S01]  /*0140*/  BSSY.RECONVERGENT B1, `(.L_x_0) ;  /* 0x0000022000017945 */ /* 0x000fe20003800200 */
[----:B------:R-:W-:Y:S01]  /*0150*/  ISETP.NE.AND P1, PT, R6, 0xf, PT ;  /* 0x0000000f0600780c */ /* 0x000fe20003f25270 */
[----:B------:R-:W0:Y:S02]  /*0160*/  S2R R11, SR_CgaCtaId ;  /* 0x00000000000b7919 */ /* 0x000e240000008800 */
[----:B------:R-:W-:Y:S01]  /*0170*/  BSSY.RELIABLE B0, `(.L_x_1) ;  /* 0x0000016000007945 */ /* 0x000fe20003800100 */
[----:B0-----:R-:W-:-:S05]  /*0180*/  LEA R10, R11, R10, 0x18 ;  /* 0x0000000a0b0a7211 */ /* 0x001fca00078ec0ff */
[----:B------:R-:W-:-:S04]  /*0190*/  IMAD R11, R7, 0x90, R10 ;  /* 0x00000090070b7824 */ /* 0x000fc800078e020a */
[----:B------:R-:W-:Y:S01]  /*01a0*/  IMAD R2, R6, 0x8, R11 ;  /* 0x0000000806027824 */ /* 0x000fe200078e020b */
[----:B--2---:R-:W0:Y:S04]  /*01b0*/  I2F.F64.U16 R16, R16 ;  /* 0x0000001000107312 */ /* 0x004e280000101800 */
[----:B0-----:R0:W-:Y:S01]  /*01c0*/  STS.64 [R2+0x98], R16 ;  /* 0x0000981002007388 */ /* 0x0011e20000000a00 */
[----:B------:R-:W-:Y:S05]  /*01d0*/  @!P1 BRA `(.L_x_2) ;  /* 0x00000000003c9947 */ /* 0x000fea0003800000 */
[----:B------:R-:W-:Y:S01]  /*01e0*/  ISETP.NE.AND P0, PT, R6, RZ, PT ;  /* 0x000000ff0600720c */ /* 0x000fe20003f05270 */
[----:B------:R-:W-:Y:S01]  /*01f0*/  BSSY.RECONVERGENT B2, `(.L_x_3) ;  /* 0x000000b000027945 */ /* 0x000fe20003800200 */
[----:B------:R-:W-:-:S11]  /*0200*/  ISETP.NE.AND P2, PT, R3, R8, PT ;  /* 0x000000080300720c */ /* 0x000fd60003f45270 */
[----:B------:R-:W-:Y:S05]  /*0210*/  @P0 BRA `(.L_x_4) ;  /* 0x0000000000200947 */ /* 0x000fea0003800000 */
[----:B0-----:R-:W-:-:S04]  /*0220*/  VIMNMX R17, PT, PT, R3, 0x1, !PT ;  /* 0x0000000103117848 */ /* 0x001fc80007fe0100 */
[----:B------:R-:W-:-:S05]  /*0230*/  VIADDMNMX R17, R17, 0xffffffff, R8, PT ;  /* 0xffffffff11117846 */ /* 0x000fca0003800108 */
[----:B------:R-:W-:-:S05]  /*0240*/  IMAD R17, R15, R4, R17 ;  /* 0x000000040f117224 */ /* 0x000fca00078e0211 */
[----:B------:R-:W-:-:S04]  /*0250*/  IADD3 R18, P0, PT, R17, UR6, RZ ;  /* 0x0000000611127c10 */ /* 0x000fc8000ff1e0ff */
[----:B------:R-:W-:-:S05]  /*0260*/  LEA.HI.X.SX32 R19, R17, UR7, 0x1, P0 ;  /* 0x0000000711137c11 */ /* 0x000fca00080f0eff */
[----:B------:R-:W2:Y:S02]  /*0270*/  LDG.E.U8 R16, desc[UR4][R18.64] ;  /* 0x0000000412107981 */ /* 0x000ea4000c1e1100 */
[----:B--2---:R-:W0:Y:S02]  /*0280*/  I2F.F64.U16 R16, R16 ;  /* 0x0000001000107312 */ /* 0x004e240000101800 */
[----:B0-----:R1:W-:Y:S02]  /*0290*/  STS.64 [R11+0x90], R16 ;  /* 0x000090100b007388 */ /* 0x0013e40000000a00 */
.L_x_4:
[----:B------:R-:W-:Y:S05]  /*02a0*/  BSYNC.RECONVERGENT B2 ;  /* 0x0000000000027941 */ /* 0x000fea0003800200 */
.L_x_3:
[----:B------:R-:W-:Y:S05]  /*02b0*/  @P2 BREAK.RELIABLE B0 ;  /* 0x0000000000002942 */ /* 0x000fea0003800100 */
[----:B------:R-:W-:Y:S05]  /*02c0*/  @P2 BRA `(.L_x_5) ;  /* 0x0000000000242947 */ /* 0x000fea0003800000 */
.L_x_2:
[----:B------:R-:W-:Y:S05]  /*02d0*/  BSYNC.RELIABLE B0 ;  /* 0x0000000000007941 */ /* 0x000fea0003800100 */
.L_x_1:
[----:B01----:R-:W-:-:S04]  /*02e0*/  VIMNMX R17, PT, PT, R3, -0x1, !PT ;  /* 0xffffffff03117848 */ /* 0x003fc80007fe0100 */
[----:B------:R-:W-:-:S05]  /*02f0*/  VIADDMNMX R17, R17, 0x1, R8, PT ;  /* 0x0000000111117846 */ /* 0x000fca0003800108 */
[----:B------:R-:W-:-:S05]  /*0300*/  IMAD R17, R15, R4, R17 ;  /* 0x000000040f117224 */ /* 0x000fca00078e0211 */
[----:B------:R-:W-:-:S04]  /*0310*/  IADD3 R16, P0, PT, R17, UR6, RZ ;  /* 0x0000000611107c10 */ /* 0x000fc8000ff1e0ff */
[----:B------:R-:W-:-:S05]  /*0320*/  LEA.HI.X.SX32 R17, R17, UR7, 0x1, P0 ;  /* 0x0000000711117c11 */ /* 0x000fca00080f0eff */
[----:B------:R-:W2:Y:S02]  /*0330*/  LDG.E.U8 R14, desc[UR4][R16.64] ;  /* 0x00000004100e7981 */ /* 0x000ea4000c1e1100 */
[----:B--2---:R-:W0:Y:S02]  /*0340*/  I2F.F64.U16 R14, R14 ;  /* 0x0000000e000e7312 */ /* 0x004e240000101800 */
[----:B0-----:R2:W-:Y:S02]  /*0350*/  STS.64 [R2+0xa0], R14 ;  /* 0x0000a00e02007388 */ /* 0x0015e40000000a00 */
.L_x_5:
[----:B------:R-:W-:Y:S05]  /*0360*/  BSYNC.RECONVERGENT B1 ;  /* 0x0000000000017941 */ /* 0x000fea0003800200 */
.L_x_0:
[----:B------:R-:W-:Y:S05]  /*0370*/  WARPSYNC.ALL ;  /* 0x0000000000007948 */ /* 0x000fea0003800000 */
[----:B------:R-:W-:Y:S01]  /*0380*/  ISETP.NE.AND P0, PT, R7, 0xf, PT ;  /* 0x0000000f0700780c */ /* 0x000fe20003f05270 */
[----:B------:R-:W-:Y:S04]  /*0390*/  BSSY.RECONVERGENT B2, `(.L_x_6) ;  /* 0x000001b000027945 */ /* 0x000fe80003800200 */
[----:B------:R-:W-:Y:S01]  /*03a0*/  BSSY.RELIABLE B1, `(.L_x_7) ;  /* 0x0000012000017945 */ /* 0x000fe20003800100 */
[----:B------:R-:W-:-:S07]  /*03b0*/  IMAD R12, R6, 0x8, R10 ;  /* 0x00000008060c7824 */ /* 0x000fce00078e020a */
[----:B------:R-:W-:Y:S05]  /*03c0*/  @!P0 BRA `(.L_x_8) ;  /* 0x00000000003c8947 */ /* 0x000fea0003800000 */
[----:B------:R-:W-:Y:S01]  /*03d0*/  ISETP.NE.AND P0, PT, R7, RZ, PT ;  /* 0x000000ff0700720c */ /* 0x000fe20003f05270 */
[----:B------:R-:W-:Y:S01]  /*03e0*/  BSSY.RECONVERGENT B3, `(.L_x_9) ;  /* 0x000000b000037945 */ /* 0x000fe20003800200 */
[----:B------:R-:W-:-:S11]  /*03f0*/  ISETP.NE.AND P2, PT, R0, R9, PT ;  /* 0x000000090000720c */ /* 0x000fd60003f45270 */
[----:B------:R-:W-:Y:S05]  /*0400*/  @P0 BRA `(.L_x_10) ;  /* 0x0000000000200947 */ /* 0x000fea0003800000 */
[----:B--2---:R-:W-:-:S04]  /*0410*/  VIMNMX.U32 R14, PT, PT, R0, 0x1, !PT ;  /* 0x00000001000e7848 */ /* 0x004fc80007fe0000 */
[----:B------:R-:W-:-:S05]  /*0420*/  VIADDMNMX R14, R14, 0xffffffff, R9, PT ;  /* 0xffffffff0e0e7846 */ /* 0x000fca0003800109 */
[----:B------:R-:W-:-:S05]  /*0430*/  IMAD R14, R14, R4, R13 ;  /* 0x000000040e0e7224 */ /* 0x000fca00078e020d */
[----:B01----:R-:W-:-:S04]  /*0440*/  IADD3 R16, P0, PT, R14, UR6, RZ ;  /* 0x000000060e107c10 */ /* 0x003fc8000ff1e0ff */
[----:B------:R-:W-:-:S05]  /*0450*/  LEA.HI.X.SX32 R17, R14, UR7, 0x1, P0 ;  /* 0x000000070e117c11 */ /* 0x000fca00080f0eff */
[----:B------:R-:W2:Y:S02]  /*0460*/  LDG.E.U8 R14, desc[UR4][R16.64] ;  /* 0x00000004100e7981 */ /* 0x000ea4000c1e1100 */
[----:B--2---:R-:W0:Y:S02]  /*0470*/  I2F.F64.U16 R14, R14 ;  /* 0x0000000e000e7312 */ /* 0x004e240000101800 */
[----:B0-----:R3:W-:Y:S02]  /*0480*/  STS.64 [R12+0x8], R14 ;  /* 0x0000080e0c007388 */ /* 0x0017e40000000a00 */
.L_x_10:
[----:B------:R-:W-:Y:S05]  /*0490*/  BSYNC.RECONVERGENT B3 ;  /* 0x0000000000037941 */ /* 0x000fea0003800200 */
.L_x_9:
[----:B------:R-:W-:Y:S05]  /*04a0*/  @P2 BREAK.RELIABLE B1 ;  /* 0x0000000000012942 */ /* 0x000fea0003800100 */
[----:B------:R-:W-:Y:S05]  /*04b0*/  @P2 BRA `(.L_x_11) ;  /* 0x0000000000202947 */ /* 0x000fea0003800000 */
.L_x_8:
[----:B------:R-:W-:Y:S05]  /*04c0*/  BSYNC.RELIABLE B1 ;  /* 0x0000000000017941 */ /* 0x000fea0003800100 */
.L_x_7:
[----:B--23--:R-:W-:-:S05]  /*04d0*/  VIADDMNMX R14, R0, 0x1, R9, PT ;  /* 0x00000001000e7846 */ /* 0x00cfca0003800109 */
[----:B------:R-:W-:-:S05]  /*04e0*/  IMAD R14, R14, R4, R13 ;  /* 0x000000040e0e7224 */ /* 0x000fca00078e020d */
[----:B01----:R-:W-:-:S04]  /*04f0*/  IADD3 R16, P0, PT, R14, UR6, RZ ;  /* 0x000000060e107c10 */ /* 0x003fc8000ff1e0ff */
[----:B------:R-:W-:-:S05]  /*0500*/  LEA.HI.X.SX32 R17, R14, UR7, 0x1, P0 ;  /* 0x000000070e117c11 */ /* 0x000fca00080f0eff */
[----:B------:R-:W2:Y:S02]  /*0510*/  LDG.E.U8 R14, desc[UR4][R16.64] ;  /* 0x00000004100e7981 */ /* 0x000ea4000c1e1100 */
[----:B--2---:R-:W0:Y:S02]  /*0520*/  I2F.F64.U16 R14, R14 ;  /* 0x0000000e000e7312 */ /* 0x004e240000101800 */
[----:B0-----:R4:W-:Y:S02]  /*0530*/  STS.64 [R2+0x128], R14 ;  /* 0x0001280e02007388 */ /* 0x0019e40000000a00 */
.L_x_11:
[----:B------:R-:W-:Y:S05]  /*0540*/  BSYNC.RECONVERGENT B2 ;  /* 0x0000000000027941 */ /* 0x000fea0003800200 */
.L_x_6:
[----:B------:R-:W-:Y:S05]  /*0550*/  WARPSYNC.ALL ;  /* 0x0000000000007948 */ /* 0x000fea0003800000 */
[----:B------:R-:W-:Y:S02]  /*0560*/  ISETP.NE.AND P2, PT, R3, R8, PT ;  /* 0x000000080300720c */ /* 0x000fe40003f45270 */
[C---:B------:R-:W-:Y:S02]  /*0570*/  LOP3.LUT P3, RZ, R6.reuse, R7, RZ, 0xfc, !PT ;  /* 0x0000000706ff7212 */ /* 0x040fe4000786fcff */
[----:B------:R-:W-:-:S04]  /*0580*/  ISETP.NE.AND P0, PT, R6, 0xf, P2 ;  /* 0x0000000f0600780c */ /* 0x000fc80001705270 */
[----:B------:R-:W-:-:S07]  /*0590*/  ISETP.NE.OR P0, PT, R7, RZ, P0 ;  /* 0x000000ff0700720c */ /* 0x000fce0000705670 */
[----:B------:R-:W-:Y:S02]  /*05a0*/  @!P3 VIMNMX R13, PT, PT, R3, 0x1, !PT ;  /* 0x00000001030db848 */ /* 0x000fe40007fe0100 */
[C---:B--234-:R-:W-:Y:S02]  /*05b0*/  @!P3 VIMNMX.U32 R14, PT, PT, R0.reuse, 0x1, !PT ;  /* 0x00000001000eb848 */ /* 0x05cfe40007fe0000 */
[----:B------:R-:W-:Y:S02]  /*05c0*/  @!P3 VIADDMNMX R13, R13, 0xffffffff, R8, PT ;  /* 0xffffffff0d0db846 */ /* 0x000fe40003800108 */
[----:B------:R-:W-:Y:S02]  /*05d0*/  @!P0 VIMNMX R15, PT, PT, R3, -0x1, !PT ;  /* 0xffffffff030f8848 */ /* 0x000fe40007fe0100 */
[----:B01----:R-:W-:Y:S02]  /*05e0*/  @!P0 VIMNMX.U32 R16, PT, PT, R0, 0x1, !PT ;  /* 0x0000000100108848 */ /* 0x003fe40007fe0000 */
[----:B------:R-:W-:-:S02]  /*05f0*/  @!P3 VIADDMNMX R14, R14, 0xffffffff, R9, PT ;  /* 0xffffffff0e0eb846 */ /* 0x000fc40003800109 */
[----:B------:R-:W-:Y:S02]  /*0600*/  @!P0 VIADDMNMX R15, R15, 0x1, R8, PT ;  /* 0x000000010f0f8846 */ /* 0x000fe40003800108 */
[----:B------:R-:W-:Y:S01]  /*0610*/  @!P0 VIADDMNMX R16, R16, 0xffffffff, R9, PT ;  /* 0xffffffff10108846 */ /* 0x000fe20003800109 */
[----:B------:R-:W-:-:S04]  /*0620*/  @!P3 IMAD R13, R14, R4, R13 ;  /* 0x000000040e0db224 */ /* 0x000fc800078e020d */
[----:B------:R-:W-:Y:S01]  /*0630*/  @!P0 IMAD R15, R16, R4, R15 ;  /* 0x00000004100f8224 */ /* 0x000fe200078e020f */
[----:B------:R-:W-:-:S04]  /*0640*/  @!P3 IADD3 R16, P4, PT, R13, UR6, RZ ;  /* 0x000000060d10bc10 */ /* 0x000fc8000ff9e0ff */
[----:B------:R-:W-:Y:S02]  /*0650*/  @!P0 IADD3 R14, P5, PT, R15, UR6, RZ ;  /* 0x000000060f0e8c10 */ /* 0x000fe4000ffbe0ff */
[----:B------:R-:W-:Y:S02]  /*0660*/  @!P3 LEA.HI.X.SX32 R17, R13, UR7, 0x1, P4 ;  /* 0x000000070d11bc11 */ /* 0x000fe4000a0f0eff */
[----:B------:R-:W-:-:S03]  /*0670*/  @!P0 LEA.HI.X.SX32 R15, R15, UR7, 0x1, P5 ;  /* 0x000000070f0f8c11 */ /* 0x000fc6000a8f0eff */
[----:B------:R-:W2:Y:S04]  /*0680*/  @!P3 LDG.E.U8 R16, desc[UR4][R16.64] ;  /* 0x000000041010b981 */ /* 0x000ea8000c1e1100 */
[----:B------:R-:W3:Y:S01]  /*0690*/  @!P0 LDG.E.U8 R14, desc[UR4][R14.64] ;  /* 0x000000040e0e8981 */ /* 0x000ee2000c1e1100 */
[----:B------:R-:W-:Y:S04]  /*06a0*/  BSSY.RECONVERGENT B3, `(.L_x_12) ;  /* 0x000002a000037945 */ /* 0x000fe80003800200 */
[----:B------:R-:W-:Y:S01]  /*06b0*/  BSSY.RELIABLE B2, `(.L_x_13) ;  /* 0x000001c000027945 */ /* 0x000fe20003800100 */
[----:B--2---:R-:W0:Y:S08]  /*06c0*/  @!P3 I2F.F64.U16 R18, R16 ;  /* 0x000000100012b312 */ /* 0x004e300000101800 */
[----:B---3--:R-:W1:Y:S01]  /*06d0*/  @!P0 I2F.F64.U16 R20, R14 ;  /* 0x0000000e00148312 */ /* 0x008e620000101800 */
[----:B0-----:R0:W-:Y:S04]  /*06e0*/  @!P3 STS.64 [R10], R18 ;  /* 0x000000120a00b388 */ /* 0x0011e80000000a00 */
[----:B-1----:R0:W-:Y:S01]  /*06f0*/  @!P0 STS.64 [R12+0x10], R20 ;  /* 0x000010140c008388 */ /* 0x0021e20000000a00 */
[----:B------:R-:W-:Y:S05]  /*0700*/  @!P1 BRA `(.L_x_14) ;  /* 0x0000000000589947 */ /* 0x000fea0003800000 */
[----:B------:R-:W-:-:S13]  /*0710*/  ISETP.NE.AND P0, PT, R6, RZ, PT ;  /* 0x000000ff0600720c */ /* 0x000fda0003f05270 */
[----:B------:R-:W-:Y:S05]  /*0720*/  @P0 BRA `(.L_x_15) ;  /* 0x0000000000480947 */ /* 0x000fea0003800000 */
[----:B------:R-:W-:Y:S01]  /*0730*/  ISETP.NE.AND P1, PT, R0, R9, PT ;  /* 0x000000090000720c */ /* 0x000fe20003f25270 */
[----:B------:R-:W-:Y:S01]  /*0740*/  BSSY.RECONVERGENT B4, `(.L_x_16) ;  /* 0x000000d000047945 */ /* 0x000fe20003800200 */
[----:B------:R-:W-:Y:S02]  /*0750*/  ISETP.NE.AND P2, PT, R7, 0xf, PT ;  /* 0x0000000f0700780c */ /* 0x000fe40003f45270 */
[----:B------:R-:W-:-:S11]  /*0760*/  ISETP.NE.AND P0, PT, R3, R8, PT ;  /* 0x000000080300720c */ /* 0x000fd60003f05270 */
[----:B------:R-:W-:Y:S05]  /*0770*/  @P1 BRA P2, `(.L_x_17) ;  /* 0x0000000000241947 */ /* 0x000fea0001000000 */
[----:B------:R-:W-:Y:S02]  /*0780*/  VIMNMX R13, PT, PT, R3, 0x1, !PT ;  /* 0x00000001030d7848 */ /* 0x000fe40007fe0100 */
[----:B------:R-:W-:Y:S02]  /*0790*/  VIADDMNMX R6, R0, 0x1, R9, PT ;  /* 0x0000000100067846 */ /* 0x000fe40003800109 */
[----:B------:R-:W-:-:S05]  /*07a0*/  VIADDMNMX R13, R13, 0xffffffff, R8, PT ;  /* 0xffffffff0d0d7846 */ /* 0x000fca0003800108 */
[----:B------:R-:W-:-:S05]  /*07b0*/  IMAD R6, R6, R4, R13 ;  /* 0x0000000406067224 */ /* 0x000fca00078e020d */
[----:B------:R-:W-:-:S04]  /*07c0*/  IADD3 R14, P1, PT, R6, UR6, RZ ;  /* 0x00000006060e7c10 */ /* 0x000fc8000ff3e0ff */
[----:B------:R-:W-:-:S05]  /*07d0*/  LEA.HI.X.SX32 R15, R6, UR7, 0x1, P1 ;  /* 0x00000007060f7c11 */ /* 0x000fca00088f0eff */
[----:B0-----:R-:W2:Y:S02]  /*07e0*/  LDG.E.U8 R12, desc[UR4][R14.64] ;  /* 0x000000040e0c7981 */ /* 0x001ea4000c1e1100 */
[----:B--2---:R-:W0:Y:S02]  /*07f0*/  I2F.F64.U16 R12, R12 ;  /* 0x0000000c000c7312 */ /* 0x004e240000101800 */
[----:B0-----:R1:W-:Y:S02]  /*0800*/  STS.64 [R11+0x120], R12 ;  /* 0x0001200c0b007388 */ /* 0x0013e40000000a00 */
.L_x_17:
[----:B------:R-:W-:Y:S05]  /*0810*/  BSYNC.RECONVERGENT B4 ;  /* 0x0000000000047941 */ /* 0x000fea0003800200 */
.L_x_16:
[----:B------:R-:W-:Y:S05]  /*0820*/  @P0 BREAK.RELIABLE B2 ;  /* 0x0000000000020942 */ /* 0x000fea0003800100 */
[----:B------:R-:W-:Y:S05]  /*0830*/  @!P0 BRA `(.L_x_14) ;  /* 0x00000000000c8947 */ /* 0x000fea0003800000 */
[----:B------:R-:W-:Y:S05]  /*0840*/  BRA `(.L_x_18) ;  /* 0x00000000003c7947 */ /* 0x000fea0003800000 */
.L_x_15:
[----:B------:R-:W-:Y:S05]  /*0850*/  @P2 BREAK.RELIABLE B2 ;  /* 0x0000000000022942 */ /* 0x000fea0003800100 */
[----:B------:R-:W-:Y:S05]  /*0860*/  @P2 BRA `(.L_x_18) ;  /* 0x0000000000342947 */ /* 0x000fea0003800000 */
.L_x_14:
[----:B------:R-:W-:Y:S05]  /*0870*/  BSYNC.RELIABLE B2 ;  /* 0x0000000000027941 */ /* 0x000fea0003800100 */
.L_x_13:
[----:B------:R-:W-:Y:S02]  /*0880*/  ISETP.NE.AND P1, PT, R7, 0xf, PT ;  /* 0x0000000f0700780c */ /* 0x000fe40003f25270 */
[----:B------:R-:W-:-:S13]  /*0890*/  ISETP.NE.AND P0, PT, R0, R9, PT ;  /* 0x000000090000720c */ /* 0x000fda0003f05270 */
[----:B------:R-:W-:Y:S05]  /*08a0*/  @P0 BRA P1, `(.L_x_18) ;  /* 0x0000000000240947 */ /* 0x000fea0000800000 */
[----:B------:R-:W-:Y:S02]  /*08b0*/  VIMNMX R7, PT, PT, R3, -0x1, !PT ;  /* 0xffffffff03077848 */ /* 0x000fe40007fe0100 */
[----:B------:R-:W-:Y:S02]  /*08c0*/  VIADDMNMX R6, R0, 0x1, R9, PT ;  /* 0x0000000100067846 */ /* 0x000fe40003800109 */
[----:B------:R-:W-:-:S05]  /*08d0*/  VIADDMNMX R7, R7, 0x1, R8, PT ;  /* 0x0000000107077846 */ /* 0x000fca0003800108 */
[----:B------:R-:W-:-:S05]  /*08e0*/  IMAD R6, R6, R4, R7 ;  /* 0x0000000406067224 */ /* 0x000fca00078e0207 */
[----:B0-----:R-:W-:-:S04]  /*08f0*/  IADD3 R10, P0, PT, R6, UR6, RZ ;  /* 0x00000006060a7c10 */ /* 0x001fc8000ff1e0ff */
[----:B-1----:R-:W-:-:S05]  /*0900*/  LEA.HI.X.SX32 R11, R6, UR7, 0x1, P0 ;  /* 0x00000007060b7c11 */ /* 0x002fca00080f0eff */
[----:B------:R-:W2:Y:S02]  /*0910*/  LDG.E.U8 R6, desc[UR4][R10.64] ;  /* 0x000000040a067981 */ /* 0x000ea4000c1e1100 */
[----:B--2---:R-:W0:Y:S02]  /*0920*/  I2F.F64.U16 R6, R6 ;  /* 0x0000000600067312 */ /* 0x004e240000101800 */
[----:B0-----:R2:W-:Y:S02]  /*0930*/  STS.64 [R2+0x130], R6 ;  /* 0x0001300602007388 */ /* 0x0015e40000000a00 */
.L_x_18:
[----:B------:R-:W-:Y:S05]  /*0940*/  BSYNC.RECONVERGENT B3 ;  /* 0x0000000000037941 */ /* 0x000fea0003800200 */
.L_x_12:
[----:B------:R-:W-:Y:S05]  /*0950*/  WARPSYNC.ALL ;  /* 0x0000000000007948 */ /* 0x000fea0003800000 */
[----:B------:R-:W-:Y:S01]  /*0960*/  BAR.SYNC.DEFER_BLOCKING 0x0 ;  /* 0x0000000000007b1d */ /* 0x000fe20000010000 */
[----:B------:R-:W-:-:S04]  /*0970*/  ISETP.GE.AND P0, PT, R0, R5, PT ;  /* 0x000000050000720c */ /* 0x000fc80003f06270 */
[----:B------:R-:W-:-:S13]  /*0980*/  ISETP.GE.OR P0, PT, R3, R4, P0 ;  /* 0x000000040300720c */ /* 0x000fda0000706670 */
[----:B------:R-:W-:Y:S05]  /*0990*/  @P0 EXIT ;  /* 0x000000000000094d */ /* 0x000fea0003800000 */
[----:B------:R-:W-:-:S04]  /*09a0*/  ISETP.NE.AND P0, PT, R0, RZ, PT ;  /* 0x000000ff0000720c */ /* 0x000fc80003f05270 */
[----:B------:R-:W-:-:S04]  /*09b0*/  ISETP.NE.AND P0, PT, R3, RZ, P0 ;  /* 0x000000ff0300720c */ /* 0x000fc80000705270 */
[----:B------:R-:W-:-:S04]  /*09c0*/  ISETP.NE.AND P0, PT, R0, R9, P0 ;  /* 0x000000090000720c */ /* 0x000fc80000705270 */
[----:B------:R-:W-:-:S13]  /*09d0*/  ISETP.NE.AND P0, PT, R3, R8, P0 ;  /* 0x000000080300720c */ /* 0x000fda0000705270 */
[----:B--2---:R-:W2:Y:S01]  /*09e0*/  @!P0 LDC.64 R6, c[0x0][0x388] ;  /* 0x0000e200ff068b82 */ /* 0x004ea20000000a00 */
[----:B------:R-:W-:-:S05]  /*09f0*/  @!P0 IMAD R5, R0, R4, R3 ;  /* 0x0000000400058224 */ /* 0x000fca00078e0203 */
[----:B--2---:R-:W-:-:S04]  /*0a00*/  @!P0 IADD3 R4, P1, PT, R5, R6, RZ ;  /* 0x0000000605048210 */ /* 0x004fc80007f3e0ff */
[----:B------:R-:W-:-:S05]  /*0a10*/  @!P0 LEA.HI.X.SX32 R5, R5, R7, 0x1, P1 ;  /* 0x0000000705058211 */ /* 0x000fca00008f0eff */
[----:B------:R2:W-:Y:S01]  /*0a20*/  @!P0 STG.E.U8 desc[UR4][R4.64], RZ ;  /* 0x000000ff04008986 */ /* 0x0005e2000c101104 */
[----:B------:R-:W-:Y:S05]  /*0a30*/  @!P0 EXIT ;  /* 0x000000000000894d */ /* 0x000fea0003800000 */
[----:B0-----:R-:W0:Y:S01]  /*0a40*/  LDS.64 R18, [R2+0x8] ;  /* 0x0000080002127984 */ /* 0x001e220000000a00 */
[----:B------:R-:W-:Y:S03]  /*0a50*/  BSSY.RECONVERGENT B3, `(.L_x_19) ;  /* 0x0000028000037945 */ /* 0x000fe60003800200 */
[----:B------:R-:W3:Y:S04]  /*0a60*/  LDS.64 R14, [R2] ;  /* 0x00000000020e7984 */ /* 0x000ee80000000a00 */
[----:B-1----:R-:W1:Y:S04]  /*0a70*/  LDS.64 R12, [R2+0x10] ;  /* 0x00001000020c7984 */ /* 0x002e680000000a00 */
[----:B------:R-:W4:Y:S04]  /*0a80*/  LDS.64 R16, [R2+0x90] ;  /* 0x0000900002107984 */ /* 0x000f280000000a00 */
[----:B--2---:R-:W2:Y:S04]  /*0a90*/  LDS.64 R4, [R2+0x120] ;  /* 0x0001200002047984 */ /* 0x004ea80000000a00 */
[----:B------:R-:W5:Y:S04]  /*0aa0*/  LDS.64 R10, [R2+0xa0] ;  /* 0x0000a000020a7984 */ /* 0x000f680000000a00 */
[----:B------:R-:W5:Y:S04]  /*0ab0*/  LDS.64 R6, [R2+0x128] ;  /* 0x0001280002067984 */ /* 0x000f680000000a00 */
[----:B------:R-:W5:Y:S01]  /*0ac0*/  LDS.64 R8, [R2+0x130] ;  /* 0x0001300002087984 */ /* 0x000f620000000a00 */
[----:B0-----:R-:W-:-:S08]  /*0ad0*/  DADD R18, R18, R18 ;  /* 0x0000000012127229 */ /* 0x001fd00000000012 */
[C---:B---3--:R-:W-:Y:S02]  /*0ae0*/  DADD R18, -R14.reuse, -R18 ;  /* 0x000000000e127229 */ /* 0x048fe40000000912 */
[----:B-1----:R-:W-:Y:S02]  /*0af0*/  DADD R14, -R14, R12 ;  /* 0x000000000e0e7229 */ /* 0x002fe4000000010c */
[----:B----4-:R-:W-:-:S04]  /*0b00*/  DADD R16, R16, R16 ;  /* 0x0000000010107229 */ /* 0x010fc80000000010 */
[----:B------:R-:W-:-:S04]  /*0b10*/  DADD R18, -R12, R18 ;  /* 0x000000000c127229 */ /* 0x000fc80000000112 */
[----:B------:R-:W-:-:S04]  /*0b20*/  DADD R14, R14, -R16 ;  /* 0x000000000e0e7229 */ /* 0x000fc80000000810 */
[----:B--2---:R-:W-:-:S04]  /*0b30*/  DADD R18, R4, R18 ;  /* 0x0000000004127229 */ /* 0x004fc80000000012 */
[----:B-----5:R-:W-:-:S04]  /*0b40*/  DFMA R10, R10, 2, R14 ;  /* 0x400000000a0a782b */ /* 0x020fc8000000000e */
[----:B------:R-:W-:-:S04]  /*0b50*/  DFMA R6, R6, 2, R18 ;  /* 0x400000000606782b */ /* 0x000fc80000000012 */
[----:B------:R-:W-:-:S04]  /*0b60*/  DADD R10, R10, -R4 ;  /* 0x000000000a0a7229 */ /* 0x000fc80000000804 */
[----:B------:R-:W-:-:S04]  /*0b70*/  DADD R6, R8, R6 ;  /* 0x0000000008067229 */ /* 0x000fc80000000006 */
[----:B------:R-:W-:-:S04]  /*0b80*/  DADD R10, R10, R8 ;  /* 0x000000000a0a7229 */ /* 0x000fc80000000008 */
[----:B------:R-:W-:-:S08]  /*0b90*/  DMUL R4, R6, R6 ;  /* 0x0000000606047228 */ /* 0x000fd00000000000 */
[----:B------:R-:W-:Y:S01]  /*0ba0*/  DFMA R4, R10, R10, R4 ;  /* 0x0000000a0a04722b */ /* 0x000fe20000000004 */
[----:B------:R-:W-:Y:S02]  /*0bb0*/  IMAD.MOV.U32 R10, RZ, RZ, 0x0 ;  /* 0x00000000ff0a7424 */ /* 0x000fe400078e00ff */
[----:B------:R-:W-:-:S03]  /*0bc0*/  IMAD.MOV.U32 R11, RZ, RZ, 0x3fd80000 ;  /* 0x3fd80000ff0b7424 */ /* 0x000fc600078e00ff */
[----:B------:R-:W0:Y:S04]  /*0bd0*/  MUFU.RSQ64H R7, R5 ;  /* 0x0000000500077308 */ /* 0x000e280000001c00 */
[----:B------:R-:W-:-:S05]  /*0be0*/  VIADD R6, R5, 0xfcb00000 ;  /* 0xfcb0000005067836 */ /* 0x000fca0000000000 */
[----:B------:R-:W-:Y:S01]  /*0bf0*/  ISETP.GE.U32.AND P0, PT, R6, 0x7ca00000, PT ;  /* 0x7ca000000600780c */ /* 0x000fe20003f06070 */
[----:B0-----:R-:W-:-:S08]  /*0c00*/  DMUL R8, R6, R6 ;  /* 0x0000000606087228 */ /* 0x001fd00000000000 */
[----:B------:R-:W-:-:S08]  /*0c10*/  DFMA R8, R4, -R8, 1 ;  /* 0x3ff000000408742b */ /* 0x000fd00000000808 */
[----:B------:R-:W-:Y:S02]  /*0c20*/  DFMA R10, R8, R10, 0.5 ;  /* 0x3fe00000080a742b */ /* 0x000fe4000000000a */
[----:B------:R-:W-:-:S08]  /*0c30*/  DMUL R8, R6, R8 ;  /* 0x0000000806087228 */ /* 0x000fd00000000000 */
[----:B------:R-:W-:-:S08]  /*0c40*/  DFMA R8, R10, R8, R6 ;  /* 0x000000080a08722b */ /* 0x000fd00000000006 */
[----:B------:R-:W-:Y:S02]  /*0c50*/  DMUL R10, R4, R8 ;  /* 0x00000008040a7228 */ /* 0x000fe40000000000 */
[----:B------:R-:W-:Y:S02]  /*0c60*/  VIADD R17, R9, 0xfff00000 ;  /* 0xfff0000009117836 */ /* 0x000fe40000000000 */
[----:B------:R-:W-:-:S04]  /*0c70*/  IMAD.MOV.U32 R16, RZ, RZ, R8 ;  /* 0x000000ffff107224 */ /* 0x000fc800078e0008 */
[----:B------:R-:W-:-:S08]  /*0c80*/  DFMA R12, R10, -R10, R4 ;  /* 0x8000000a0a0c722b */ /* 0x000fd00000000004 */
[----:B------:R-:W-:Y:S01]  /*0c90*/  DFMA R14, R12, R16, R10 ;  /* 0x000000100c0e722b */ /* 0x000fe2000000000a */
[----:B------:R-:W-:Y:S10]  /*0ca0*/  @!P0 BRA `(.L_x_20) ;  /* 0x0000000000088947 */ /* 0x000ff40003800000 */
[----:B------:R-:W-:-:S07]  /*0cb0*/  MOV R2, 0xcd0 ;  /* 0x00000cd000027802 */ /* 0x000fce0000000f00 */
[----:B------:R-:W-:Y:S05]  /*0cc0*/  CALL.REL.NOINC `($__internal_0_$__cuda_sm20_dsqrt_rn_f64_mediumpath_v1) ;  /* 0x00000000002c7944 */ /* 0x000fea0003c00000 */
.L_x_20:
[----:B------:R-:W-:Y:S05]  /*0cd0*/  BSYNC.RECONVERGENT B3 ;  /* 0x0000000000037941 */ /* 0x000fea0003800200 */
.L_x_19:
[----:B------:R-:W0:Y:S01]  /*0ce0*/  LDCU UR6, c[0x0][0x390] ;  /* 0x00007200ff0677ac */ /* 0x000e220008000800 */
[----:B------:R-:W1:Y:S01]  /*0cf0*/  F2I.U32.F64.TRUNC R4, R14 ;  /* 0x0000000e00047311 */ /* 0x000e62000030d000 */
[----:B------:R-:W-:Y:S01]  /*0d00*/  DSETP.GT.AND P0, PT, R14, 255, PT ;  /* 0x406fe0000e00742a */ /* 0x000fe20003f04000 */
[----:B------:R-:W2:Y:S05]  /*0d10*/  LDCU.64 UR8, c[0x0][0x388] ;  /* 0x00007100ff0877ac */ /* 0x000eaa0008000a00 */
[----:B-1----:R-:W-:Y:S01]  /*0d20*/  SEL R5, R4, 0xffff, !P0 ;  /* 0x0000ffff04057807 */ /* 0x002fe20004000000 */
[----:B0-----:R-:W-:-:S05]  /*0d30*/  IMAD R0, R0, UR6, R3 ;  /* 0x0000000600007c24 */ /* 0x001fca000f8e0203 */
[----:B--2---:R-:W-:-:S04]  /*0d40*/  IADD3 R2, P1, PT, R0, UR8, RZ ;  /* 0x0000000800027c10 */ /* 0x004fc8000ff3e0ff */
[----:B------:R-:W-:-:S05]  /*0d50*/  LEA.HI.X.SX32 R3, R0, UR9, 0x1, P1 ;  /* 0x0000000900037c11 */ /* 0x000fca00088f0eff */
[----:B------:R-:W-:Y:S01]  /*0d60*/  STG.E.U8 desc[UR4][R2.64], R5 ;  /* 0x0000000502007986 */ /* 0x000fe2000c101104 */
[----:B------:R-:W-:Y:S05]  /*0d70*/  EXIT ;  /* 0x000000000000794d */ /* 0x000fea0003800000 */
        .weak           $__internal_0_$__cuda_sm20_dsqrt_rn_f64_mediumpath_v1
        .type           $__internal_0_$__cuda_sm20_dsqrt_rn_f64_mediumpath_v1,@function
        .size           $__internal_0_$__cuda_sm20_dsqrt_rn_f64_mediumpath_v1,(.L_x_26 - $__internal_0_$__cuda_sm20_dsqrt_rn_f64_mediumpath_v1)
$__internal_0_$__cuda_sm20_dsqrt_rn_f64_mediumpath_v1:
[----:B------:R-:W-:Y:S01]  /*0d80*/  ISETP.GE.U32.AND P0, PT, R6, -0x3400000, PT ;  /* 0xfcc000000600780c */ /* 0x000fe20003f06070 */
[----:B------:R-:W-:Y:S01]  /*0d90*/  BSSY.RECONVERGENT B4, `(.L_x_21) ;  /* 0x0000024000047945 */ /* 0x000fe20003800200 */
[----:B------:R-:W-:-:S11]  /*0da0*/  IMAD.MOV.U32 R9, RZ, RZ, R17 ;  /* 0x000000ffff097224 */ /* 0x000fd600078e0011 */
[----:B------:R-:W-:Y:S05]  /*0db0*/  @!P0 BRA `(.L_x_22) ;  /* 0x0000000000208947 */ /* 0x000fea0003800000 */
[----:B------:R-:W-:-:S10]  /*0dc0*/  DFMA.RM R8, R12, R8, R10 ;  /* 0x000000080c08722b */ /* 0x000fd4000000400a */
[----:B------:R-:W-:-:S05]  /*0dd0*/  IADD3 R6, P0, PT, R8, 0x1, RZ ;  /* 0x0000000108067810 */ /* 0x000fca0007f1e0ff */
[----:B------:R-:W-:-:S06]  /*0de0*/  IMAD.X R7, RZ, RZ, R9, P0 ;  /* 0x000000ffff077224 */ /* 0x000fcc00000e0609 */
[----:B------:R-:W-:-:S08]  /*0df0*/  DFMA.RP R4, -R8, R6, R4 ;  /* 0x000000060804722b */ /* 0x000fd00000008104 */
[----:B------:R-:W-:-:S06]  /*0e00*/  DSETP.GT.AND P0, PT, R4, RZ, PT ;  /* 0x000000ff0400722a */ /* 0x000fcc0003f04000 */
[----:B------:R-:W-:Y:S02]  /*0e10*/  FSEL R6, R6, R8, P0 ;  /* 0x0000000806067208 */ /* 0x000fe40000000000 */
[----:B------:R-:W-:Y:S01]  /*0e20*/  FSEL R7, R7, R9, P0 ;  /* 0x0000000907077208 */ /* 0x000fe20000000000 */
[----:B------:R-:W-:Y:S06]  /*0e30*/  BRA `(.L_x_23) ;  /* 0x0000000000647947 */ /* 0x000fec0003800000 */
.L_x_22:
[----:B------:R-:W-:-:S14]  /*0e40*/  DSETP.NE.AND P0, PT, R4, RZ, PT ;  /* 0x000000ff0400722a */ /* 0x000fdc0003f05000 */
[----:B------:R-:W-:Y:S05]  /*0e50*/  @!P0 BRA `(.L_x_24) ;  /* 0x0000000000588947 */ /* 0x000fea0003800000 */
[----:B------:R-:W-:-:S13]  /*0e60*/  ISETP.GE.AND P0, PT, R5, RZ, PT ;  /* 0x000000ff0500720c */ /* 0x000fda0003f06270 */
[----:B------:R-:W-:Y:S02]  /*0e70*/  @!P0 IMAD.MOV.U32 R6, RZ, RZ, 0x0 ;  /* 0x00000000ff068424 */ /* 0x000fe400078e00ff */
[----:B------:R-:W-:Y:S01]  /*0e80*/  @!P0 IMAD.MOV.U32 R7, RZ, RZ, -0x80000 ;  /* 0xfff80000ff078424 */ /* 0x000fe200078e00ff */
[----:B------:R-:W-:Y:S06]  /*0e90*/  @!P0 BRA `(.L_x_23) ;  /* 0x00000000004c8947 */ /* 0x000fec0003800000 */
[----:B------:R-:W-:-:S13]  /*0ea0*/  ISETP.GT.AND P0, PT, R5, 0x7fefffff, PT ;  /* 0x7fefffff0500780c */ /* 0x000fda0003f04270 */
[----:B------:R-:W-:Y:S05]  /*0eb0*/  @P0 BRA `(.L_x_24) ;  /* 0x0000000000400947 */ /* 0x000fea0003800000 */
[----:B------:R-:W-:Y:S01]  /*0ec0*/  DMUL R4, R4, 8.11296384146066816958e+31 ;  /* 0x4690000004047828 */ /* 0x000fe20000000000 */
[----:B------:R-:W-:Y:S02]  /*0ed0*/  IMAD.MOV.U32 R6, RZ, RZ, RZ ;  /* 0x000000ffff067224 */ /* 0x000fe400078e00ff */
[----:B------:R-:W-:Y:S02]  /*0ee0*/  IMAD.MOV.U32 R10, RZ, RZ, 0x0 ;  /* 0x00000000ff0a7424 */ /* 0x000fe400078e00ff */
[----:B------:R-:W-:Y:S01]  /*0ef0*/  IMAD.MOV.U32 R11, RZ, RZ, 0x3fd80000 ;  /* 0x3fd80000ff0b7424 */ /* 0x000fe200078e00ff */
[----:B------:R-:W0:Y:S02]  /*0f00*/  MUFU.RSQ64H R7, R5 ;  /* 0x0000000500077308 */ /* 0x000e240000001c00 */
[----:B0-----:R-:W-:-:S08]  /*0f10*/  DMUL R8, R6, R6 ;  /* 0x0000000606087228 */ /* 0x001fd00000000000 */
[----:B------:R-:W-:-:S08]  /*0f20*/  DFMA R8, R4, -R8, 1 ;  /* 0x3ff000000408742b */ /* 0x000fd00000000808 */
[----:B------:R-:W-:Y:S02]  /*0f30*/  DFMA R10, R8, R10, 0.5 ;  /* 0x3fe00000080a742b */ /* 0x000fe4000000000a */
[----:B------:R-:W-:-:S08]  /*0f40*/  DMUL R8, R6, R8 ;  /* 0x0000000806087228 */ /* 0x000fd00000000000 */
[----:B------:R-:W-:-:S08]  /*0f50*/  DFMA R8, R10, R8, R6 ;  /* 0x000000080a08722b */ /* 0x000fd00000000006 */
[----:B------:R-:W-:Y:S02]  /*0f60*/  DMUL R6, R4, R8 ;  /* 0x0000000804067228 */ /* 0x000fe40000000000 */
[----:B------:R-:W-:-:S06]  /*0f70*/  VIADD R9, R9, 0xfff00000 ;  /* 0xfff0000009097836 */ /* 0x000fcc0000000000 */
[----:B------:R-:W-:-:S08]  /*0f80*/  DFMA R10, R6, -R6, R4 ;  /* 0x80000006060a722b */ /* 0x000fd00000000004 */
[----:B------:R-:W-:-:S10]  /*0f90*/  DFMA R6, R8, R10, R6 ;  /* 0x0000000a0806722b */ /* 0x000fd40000000006 */
[----:B------:R-:W-:Y:S01]  /*0fa0*/  VIADD R7, R7, 0xfcb00000 ;  /* 0xfcb0000007077836 */ /* 0x000fe20000000000 */
[----:B------:R-:W-:Y:S06]  /*0fb0*/  BRA `(.L_x_23) ;  /* 0x0000000000047947 */ /* 0x000fec0003800000 */
.L_x_24:
[----:B------:R-:W-:-:S11]  /*0fc0*/  DADD R6, R4, R4 ;  /* 0x0000000004067229 */ /* 0x000fd60000000004 */
.L_x_23:
[----:B------:R-:W-:Y:S05]  /*0fd0*/  BSYNC.RECONVERGENT B4 ;  /* 0x0000000000047941 */ /* 0x000fea0003800200 */
.L_x_21:
[----:B------:R-:W-:Y:S02]  /*0fe0*/  IMAD.MOV.U32 R4, RZ, RZ, R2 ;  /* 0x000000ffff047224 */ /* 0x000fe400078e0002 */
[----:B------:R-:W-:Y:S02]  /*0ff0*/  IMAD.MOV.U32 R5, RZ, RZ, 0x0 ;  /* 0x00000000ff057424 */ /* 0x000fe400078e00ff */
[----:B------:R-:W-:Y:S02]  /*1000*/  IMAD.MOV.U32 R14, RZ, RZ, R6 ;  /* 0x000000ffff0e7224 */ /* 0x000fe400078e0006 */
[----:B------:R-:W-:Y:S01]  /*1010*/  IMAD.MOV.U32 R15, RZ, RZ, R7 ;  /* 0x000000ffff0f7224 */ /* 0x000fe200078e0007 */
[----:B------:R-:W-:Y:S06]  /*1020*/  RET.REL.NODEC R4 `(_Z11sobelFilterPhS_ii) ;  /* 0xffffffec04f47950 */ /* 0x000fec0003c3ffff */
.L_x_25:
[----:B------:R-:W-:-:S00]  /*1030*/  BRA `(.L_x_25) ;  /* 0xfffffffc00fc7947 */ /* 0x000fc0000383ffff */
[----:B------:R-:W-:-:S00]  /*1040*/  NOP ;  /* 0x0000000000007918 */ /* 0x000fc00000000000 */
        /* <DEDUP_REMOVED lines=11> */
.L_x_26:


//--------------------- .nv.shared._Z11sobelFilterPhS_ii --------------------------
	.section	.nv.shared._Z11sobelFilterPhS_ii,"aw",@nobits
	.sectionflags	@""
	.align	8
.nv.shared._Z11sobelFilterPhS_ii:
	.zero		3616


//--------------------- .nv.shared.reserved.0     --------------------------
	.section	.nv.shared.reserved.0,"aw",@nobits
	.weak		__nv_reservedSMEM_offset_0_alias
	.size		__nv_reservedSMEM_offset_0_alias, 0, 64
	.other		__nv_reservedSMEM_offset_0_alias,@"STO_CUDA_RESERVED_SHARED STV_DEFAULT"
__nv_reservedSMEM_offset_0_alias:
	.zero		0
	.zero		64


//--------------------- .nv.constant0._Z11sobelFilterPhS_ii --------------------------
	.section	.nv.constant0._Z11sobelFilterPhS_ii,"a",@progbits
	.sectionflags	@""
	.align	4
.nv.constant0._Z11sobelFilterPhS_ii:
	.zero		920


//--------------------- SYMBOLS --------------------------

	.type		.nv.reservedSmem.offset0,@object
	.size		.nv.reservedSmem.offset0,0x4
	.type		.nv.reservedSmem.cap,@object
	.size		.nv.reservedSmem.cap,0x4
